//
// Generated by NVIDIA NVVM Compiler
//
// Compiler Build ID: CL-36424714
// Cuda compilation tools, release 13.0, V13.0.88
// Based on NVVM 20.0.0
//

.version 9.0
.target sm_100
.address_size 64

	// .globl	_Z8myKernelv
.extern .func  (.param .b32 func_retval0) vprintf
(
	.param .b64 vprintf_param_0,
	.param .b64 vprintf_param_1
)
;
.global .align 1 .b8 $str[24] = {72, 101, 108, 108, 111, 44, 32, 87, 111, 114, 108, 100, 32, 102, 114, 111, 109, 32, 71, 80, 85, 33, 10};

.visible .entry _Z8myKernelv()
{
	.reg .b32 	%r<3>;
	.reg .b64 	%rd<3>;

	mov.u64 	%rd1, $str;
	cvta.global.u64 	%rd2, %rd1;
	{ // callseq 0, 0
	.param .b64 param0;
	st.param.b64 	[param0], %rd2;
	.param .b64 param1;
	st.param.b64 	[param1], 0;
	.param .b32 retval0;
	call.uni (retval0), 
	vprintf, 
	(
	param0, 
	param1
	);
	ld.param.b32 	%r1, [retval0];
	} // callseq 0
	ret;

}


// ===== COMPILED SASS (sm_100) =====

	.target	sm_100

	.elftype	@"ET_EXEC"


//--------------------- .note.nv.tkinfo           --------------------------
	.section	.note.nv.tkinfo,"",@"SHT_NOTE"
	.sectionflags	@"SHF_NOTE_NV_TKINFO"
	.tkinfo
        /*0018*/ 	.word	0x00000002
        /*0030*/ 	.string	""
        /*0030*/ 	.string	"ptxas"
        /*0030*/ 	.string	"Cuda compilation tools, release 13.0, V13.0.88"
        /*0030*/ 	.string	"Build cuda_13.0.r13.0/compiler.36424714_0"
        /*0030*/ 	.string	"-arch sm_100 -m 64 "



//--------------------- .note.nv.cuinfo           --------------------------
	.section	.note.nv.cuinfo,"",@"SHT_NOTE"
	.sectionflags	@"SHF_NOTE_NV_CUINFO"
        /*0018*/ 	.short	0x0002
        /*001a*/ 	.short	0x0064
        /*001c*/ 	.short	0x0082
	.zero		2


//--------------------- .nv.info                  --------------------------
	.section	.nv.info,"",@"SHT_CUDA_INFO"
	.align	4


	//----- nvinfo : EIATTR_REGCOUNT
	.align		4
        /*0000*/ 	.byte	0x04, 0x2f
        /*0002*/ 	.short	(.L_2 - .L_1)
	.align		4
.L_1:
        /*0004*/ 	.word	index@(_Z8myKernelv)
        /*0008*/ 	.word	0x00000018


	//----- nvinfo : EIATTR_FRAME_SIZE
	.align		4
.L_2:
        /*000c*/ 	.byte	0x04, 0x11
        /*000e*/ 	.short	(.L_4 - .L_3)
	.align		4
.L_3:
        /*0010*/ 	.word	index@(_Z8myKernelv)
        /*0014*/ 	.word	0x00000000


	//----- nvinfo : EIATTR_MIN_STACK_SIZE
	.align		4
.L_4:
        /*0018*/ 	.byte	0x04, 0x12
        /*001a*/ 	.short	(.L_6 - .L_5)
	.align		4
.L_5:
        /*001c*/ 	.word	index@(_Z8myKernelv)
        /*0020*/ 	.word	0x00000000
.L_6:


//--------------------- .nv.compat                --------------------------
	.section	.nv.compat,"",@"SHT_CUDA_COMPAT_INFO"
	.align	4
        /*0000*/ 	.byte	0x02, 0x09, 0x00, 0x00, 0x02, 0x02, 0x01, 0x00, 0x02, 0x05, 0x05, 0x00, 0x03, 0x07, 0x01, 0x01
        /*0010*/ 	.byte	0x02, 0x03, 0x00, 0x00, 0x02, 0x06, 0x01, 0x00, 0x04, 0x0b, 0x08, 0x00, 0x09, 0x00, 0x00, 0x00
        /*0020*/ 	.byte	0x00, 0x00, 0x00, 0x00


//--------------------- .nv.info._Z8myKernelv     --------------------------
	.section	.nv.info._Z8myKernelv,"",@"SHT_CUDA_INFO"
	.sectionflags	@""
	.align	4


	//----- nvinfo : EIATTR_CUDA_API_VERSION
	.align		4
        /*0000*/ 	.byte	0x04, 0x37
        /*0002*/ 	.short	(.L_8 - .L_7)
.L_7:
        /*0004*/ 	.word	0x00000082


	//----- nvinfo : EIATTR_SPARSE_MMA_MASK
	.align		4
.L_8:
        /*0008*/ 	.byte	0x03, 0x50
        /*000a*/ 	.short	0x0000


	//----- nvinfo : EIATTR_MAXREG_COUNT
	.align		4
        /*000c*/ 	.byte	0x03, 0x1b
        /*000e*/ 	.short	0x00ff


	//----- nvinfo : EIATTR_EXTERNS
	.align		4
        /*0010*/ 	.byte	0x04, 0x0f
        /*0012*/ 	.short	(.L_10 - .L_9)


	//   ....[0]....
	.align		4
.L_9:
        /*0014*/ 	.word	index@(vprintf)


	//----- nvinfo : EIATTR_MERCURY_ISA_VERSION
	.align		4
.L_10:
        /*0018*/ 	.byte	0x03, 0x5f
        /*001a*/ 	.short	0x0101


	//----- nvinfo : EIATTR_VRC_CTA_INIT_COUNT
	.align		4
        /*001c*/ 	.byte	0x02, 0x4a
	.zero		1
	.zero		1


	//----- nvinfo : EIATTR_SYSCALL_OFFSETS
	.align		4
        /*0020*/ 	.byte	0x04, 0x46
        /*0022*/ 	.short	(.L_12 - .L_11)


	//   ....[0]....
.L_11:
        /*0024*/ 	.word	0x00000080


	//----- nvinfo : EIATTR_EXIT_INSTR_OFFSETS
	.align		4
.L_12:
        /*0028*/ 	.byte	0x04, 0x1c
        /*002a*/ 	.short	(.L_14 - .L_13)


	//   ....[0]....
.L_13:
        /*002c*/ 	.word	0x00000090


	//----- nvinfo : EIATTR_SW_WAR
	.align		4
.L_14:
        /*0030*/ 	.byte	0x04, 0x36
        /*0032*/ 	.short	(.L_16 - .L_15)
.L_15:
        /*0034*/ 	.word	0x00000008
.L_16:


//--------------------- .nv.callgraph             --------------------------
	.section	.nv.callgraph,"",@"SHT_CUDA_CALLGRAPH"
	.align	4
	.sectionentsize	8
	.align		4
        /*0000*/ 	.word	0x00000000
	.align		4
        /*0004*/ 	.word	0xffffffff
	.align		4
        /*0008*/ 	.word	index@(_Z8myKernelv)
	.align		4
        /*000c*/ 	.word	index@(vprintf)
	.align		4
        /*0010*/ 	.word	0x00000000
	.align		4
        /*0014*/ 	.word	0xfffffffe
	.align		4
        /*0018*/ 	.word	0x00000000
	.align		4
        /*001c*/ 	.word	0xfffffffd
	.align		4
        /*0020*/ 	.word	0x00000000
	.align		4
        /*0024*/ 	.word	0xfffffffc


//--------------------- .nv.constant4             --------------------------
	.section	.nv.constant4,"a",@progbits
	.align	8
	.align		8
.nv.constant4:
        /*0000*/ 	.dword	vprintf
	.align		8
        /*0008*/ 	.dword	$str


//--------------------- .text._Z8myKernelv        --------------------------
	.section	.text._Z8myKernelv,"ax",@progbits
	.align	128
        .global         _Z8myKernelv
        .type           _Z8myKernelv,@function
        .size           _Z8myKernelv,(.L_x_2 - _Z8myKernelv)
        .other          _Z8myKernelv,@"STO_CUDA_ENTRY STV_DEFAULT"
_Z8myKernelv:
.text._Z8myKernelv:
[----:B------:R-:W0:Y:S01]  /*0000*/  LDC R1, c[0x0][0x37c] ;  /* 0x0000df00ff017b82 */ /* 0x000e220000000800 */
[----:B------:R-:W-:Y:S01]  /*0010*/  MOV R0, 0x0 ;  /* 0x0000000000007802 */ /* 0x000fe20000000f00 */
[----:B------:R-:W1:Y:S01]  /*0020*/  LDCU.64 UR4, c[0x4][0x8] ;  /* 0x01000100ff0477ac */ /* 0x000e620008000a00 */
[----:B------:R-:W-:-:S05]  /*0030*/  CS2R R6, SRZ ;  /* 0x0000000000067805 */ /* 0x000fca000001ff00 */
[----:B------:R2:W3:Y:S01]  /*0040*/  LDC.64 R2, c[0x4][R0] ;  /* 0x0100000000027b82 */ /* 0x0004e20000000a00 */
[----:B-1----:R-:W-:Y:S02]  /*0050*/  IMAD.U32 R4, RZ, RZ, UR4 ;  /* 0x00000004ff047e24 */ /* 0x002fe4000f8e00ff */
[----:B--2---:R-:W-:-:S07]  /*0060*/  IMAD.U32 R5, RZ, RZ, UR5 ;  /* 0x00000005ff057e24 */ /* 0x004fce000f8e00ff */
[----:B------:R-:W-:-:S07]  /*0070*/  LEPC R20, `(.L_x_0) ;  /* 0x000000001014794e */ /* 0x000fce0000000000 */
[----:B0--3--:R-:W-:Y:S05]  /*0080*/  CALL.ABS.NOINC R2 ;  /* 0x0000000002007343 */ /* 0x009fea0003c00000 */
.L_x_0:
[----:B------:R-:W-:Y:S05]  /*0090*/  EXIT ;  /* 0x000000000000794d */ /* 0x000fea0003800000 */
.L_x_1:
[----:B------:R-:W-:-:S00]  /*00a0*/  BRA `(.L_x_1) ;  /* 0xfffffffc00fc7947 */ /* 0x000fc0000383ffff */
[----:B------:R-:W-:-:S00]  /*00b0*/  NOP ;  /* 0x0000000000007918 */ /* 0x000fc00000000000 */
        /* <DEDUP_REMOVED lines=12> */
.L_x_2:


//--------------------- .nv.global.init           --------------------------
	.section	.nv.global.init,"aw",@progbits
.nv.global.init:
	.type		$str,@object
	.size		$str,(.L_0 - $str)
$str:
        /*0000*/ 	.byte	0x48, 0x65, 0x6c, 0x6c, 0x6f, 0x2c, 0x20, 0x57, 0x6f, 0x72, 0x6c, 0x64, 0x20, 0x66, 0x72, 0x6f
        /*0010*/ 	.byte	0x6d, 0x20, 0x47, 0x50, 0x55, 0x21, 0x0a, 0x00
.L_0:


//--------------------- .nv.shared.reserved.0     --------------------------
	.section	.nv.shared.reserved.0,"aw",@nobits
	.weak		__nv_reservedSMEM_offset_0_alias
	.size		__nv_reservedSMEM_offset_0_alias, 0, 64
	.other		__nv_reservedSMEM_offset_0_alias,@"STO_CUDA_RESERVED_SHARED STV_DEFAULT"
__nv_reservedSMEM_offset_0_alias:
	.zero		0
	.zero		64


//--------------------- .nv.constant0._Z8myKernelv --------------------------
	.section	.nv.constant0._Z8myKernelv,"a",@progbits
	.sectionflags	@""
	.align	4
.nv.constant0._Z8myKernelv:
	.zero		896


//--------------------- SYMBOLS --------------------------

	.type		.nv.reservedSmem.offset0,@object
	.size		.nv.reservedSmem.offset0,0x4
	.type		vprintf,@function
